//
// Generated by NVIDIA NVVM Compiler
//
// Compiler Build ID: CL-36424714
// Cuda compilation tools, release 13.0, V13.0.88
// Based on NVVM 20.0.0
//

.version 9.0
.target sm_100
.address_size 64

	// .globl	_Z15asyncCopyKernelPiPKii
// _ZZ15asyncCopyKernelPiPKiiE12shared_state has been demoted
.extern .shared .align 16 .b8 smem[];

.visible .entry _Z15asyncCopyKernelPiPKii(
	.param .u64 .ptr .align 1 _Z15asyncCopyKernelPiPKii_param_0,
	.param .u64 .ptr .align 1 _Z15asyncCopyKernelPiPKii_param_1,
	.param .u32 _Z15asyncCopyKernelPiPKii_param_2
)
{
	.reg .pred 	%p<19>;
	.reg .b32 	%r<102>;
	.reg .b64 	%rd<49>;
	// demoted variable
	.shared .align 8 .b8 _ZZ15asyncCopyKernelPiPKiiE12shared_state[24];
	ld.param.u64 	%rd10, [_Z15asyncCopyKernelPiPKii_param_0];
	ld.param.u64 	%rd11, [_Z15asyncCopyKernelPiPKii_param_1];
	ld.param.u32 	%r26, [_Z15asyncCopyKernelPiPKii_param_2];
	mov.u32 	%r27, %ctaid.x;
	mov.u32 	%r28, %ntid.x;
	mov.u32 	%r1, %tid.x;
	mad.lo.s32 	%r2, %r27, %r28, %r1;
	mov.u32 	%r29, %ntid.y;
	mul.lo.s32 	%r30, %r28, %r29;
	mov.u32 	%r31, %ntid.z;
	mul.lo.s32 	%r3, %r30, %r31;
	mov.u32 	%r32, %tid.y;
	mov.u32 	%r33, %tid.z;
	mad.lo.s32 	%r34, %r33, %r29, %r32;
	mul.lo.s32 	%r4, %r34, %r28;
	or.b32  	%r35, %r4, %r1;
	setp.ne.s32 	%p1, %r35, 0;
	@%p1 bra 	$L__BB0_2;
	mov.u32 	%r38, _ZZ15asyncCopyKernelPiPKiiE12shared_state;
	add.s32 	%r36, %r38, 8;
	// begin inline asm
	mbarrier.init.shared.b64 [%r36], %r3;
	// end inline asm
	// begin inline asm
	mbarrier.init.shared.b64 [%r38], %r3;
	// end inline asm
	cvt.u64.u32 	%rd13, %r38;
	cvta.shared.u64 	%rd14, %rd13;
	add.s64 	%rd12, %rd14, 16;
	// begin inline asm
	st.relaxed.cta.b32 [%rd12],%r3;
	// end inline asm
$L__BB0_2:
	barrier.sync 	0;
	mov.b32 	%r95, 0;
	// begin inline asm
	mov.u64 %rd15, %globaltimer;
	// end inline asm
	mov.u32 	%r45, _ZZ15asyncCopyKernelPiPKiiE12shared_state;
	add.s32 	%r43, %r45, 8;
$L__BB0_3:
	mov.b32 	%r44, 1;
	// begin inline asm
	{
	.reg .pred p;
	mbarrier.try_wait.parity.shared.b64 p, [%r43], %r44;
	selp.b32 %r42, 1, 0, p;
	}
	// end inline asm
	setp.ne.s32 	%p2, %r42, 0;
	@%p2 bra 	$L__BB0_10;
	setp.gt.s32 	%p16, %r95, 15;
	@%p16 bra 	$L__BB0_6;
	add.s32 	%r95, %r95, 1;
	bra.uni 	$L__BB0_3;
$L__BB0_6:
	// begin inline asm
	mov.u64 %rd43, %globaltimer;
	// end inline asm
	sub.s64 	%rd2, %rd43, %rd15;
	setp.lt.s64 	%p17, %rd2, 4000000;
	@%p17 bra 	$L__BB0_8;
	mov.b32 	%r93, 1000000;
	// begin inline asm
	nanosleep.u32 %r93;
	// end inline asm
	bra.uni 	$L__BB0_3;
$L__BB0_8:
	setp.lt.s64 	%p18, %rd2, 40000;
	@%p18 bra 	$L__BB0_3;
	shr.s64 	%rd44, %rd2, 63;
	shr.u64 	%rd45, %rd44, 62;
	add.s64 	%rd46, %rd2, %rd45;
	shr.u64 	%rd47, %rd46, 2;
	cvt.u32.u64 	%r94, %rd47;
	// begin inline asm
	nanosleep.u32 %r94;
	// end inline asm
	bra.uni 	$L__BB0_3;
$L__BB0_10:
	shl.b32 	%r7, %r26, 2;
	add.s32 	%r8, %r4, %r1;
	shl.b32 	%r9, %r3, 2;
	shl.b32 	%r99, %r8, 2;
	setp.ge.s32 	%p3, %r99, %r7;
	@%p3 bra 	$L__BB0_17;
	cvta.to.global.u64 	%rd3, %rd11;
	add.s32 	%r46, %r9, %r99;
	max.s32 	%r47, %r7, %r46;
	sub.s32 	%r48, %r47, %r9;
	setp.ne.s32 	%p4, %r48, %r99;
	selp.u32 	%r49, 1, 0, %p4;
	add.s32 	%r50, %r99, %r49;
	sub.s32 	%r51, %r48, %r50;
	div.u32 	%r52, %r51, %r9;
	add.s32 	%r11, %r52, %r49;
	and.b32  	%r53, %r11, 3;
	setp.eq.s32 	%p5, %r53, 3;
	@%p5 bra 	$L__BB0_14;
	mov.u32 	%r54, smem;
	add.s32 	%r97, %r99, %r54;
	mul.wide.u32 	%rd16, %r8, 4;
	add.s64 	%rd48, %rd3, %rd16;
	cvt.u64.u32 	%rd5, %r9;
	add.s32 	%r55, %r11, 1;
	and.b32  	%r56, %r55, 3;
	neg.s32 	%r96, %r56;
$L__BB0_13:
	.pragma "nounroll";
	// begin inline asm
	cp.async.ca.shared.global [%r97], [%rd48], 4, 4;
	// end inline asm
	add.s32 	%r99, %r99, %r9;
	add.s32 	%r97, %r97, %r9;
	add.s64 	%rd48, %rd48, %rd5;
	add.s32 	%r96, %r96, 1;
	setp.ne.s32 	%p6, %r96, 0;
	@%p6 bra 	$L__BB0_13;
$L__BB0_14:
	setp.lt.u32 	%p7, %r11, 3;
	@%p7 bra 	$L__BB0_17;
	mov.u32 	%r62, smem;
$L__BB0_16:
	cvt.u64.u32 	%rd22, %r99;
	add.s32 	%r58, %r62, %r99;
	add.s64 	%rd18, %rd3, %rd22;
	// begin inline asm
	cp.async.ca.shared.global [%r58], [%rd18], 4, 4;
	// end inline asm
	add.s32 	%r63, %r99, %r9;
	cvt.u64.u32 	%rd23, %r63;
	add.s32 	%r59, %r58, %r9;
	add.s64 	%rd19, %rd3, %rd23;
	// begin inline asm
	cp.async.ca.shared.global [%r59], [%rd19], 4, 4;
	// end inline asm
	add.s32 	%r64, %r63, %r9;
	cvt.u64.u32 	%rd24, %r64;
	add.s32 	%r60, %r59, %r9;
	add.s64 	%rd20, %rd3, %rd24;
	// begin inline asm
	cp.async.ca.shared.global [%r60], [%rd20], 4, 4;
	// end inline asm
	add.s32 	%r65, %r64, %r9;
	cvt.u64.u32 	%rd25, %r65;
	add.s32 	%r61, %r60, %r9;
	add.s64 	%rd21, %rd3, %rd25;
	// begin inline asm
	cp.async.ca.shared.global [%r61], [%rd21], 4, 4;
	// end inline asm
	add.s32 	%r99, %r65, %r9;
	setp.lt.s32 	%p8, %r99, %r7;
	@%p8 bra 	$L__BB0_16;
$L__BB0_17:
	// begin inline asm
	cp.async.mbarrier.arrive.shared.b64 [%r45];
	// end inline asm
	mov.b32 	%r68, 1;
	// begin inline asm
	mbarrier.arrive.shared::cta.b64                             %rd26,  [%r45], %r68;    // 2. 
	// end inline asm
	mov.b32 	%r101, 0;
	// begin inline asm
	mov.u64 %rd27, %globaltimer;
	// end inline asm
$L__BB0_18:
	mov.b32 	%r72, 0;
	// begin inline asm
	{
	.reg .pred p;
	mbarrier.try_wait.parity.shared.b64 p, [%r45], %r72;
	selp.b32 %r70, 1, 0, p;
	}
	// end inline asm
	setp.ne.s32 	%p9, %r70, 0;
	@%p9 bra 	$L__BB0_25;
	setp.gt.s32 	%p13, %r101, 15;
	@%p13 bra 	$L__BB0_21;
	add.s32 	%r101, %r101, 1;
	bra.uni 	$L__BB0_18;
$L__BB0_21:
	// begin inline asm
	mov.u64 %rd38, %globaltimer;
	// end inline asm
	sub.s64 	%rd9, %rd38, %rd27;
	setp.lt.s64 	%p14, %rd9, 4000000;
	@%p14 bra 	$L__BB0_23;
	mov.b32 	%r91, 1000000;
	// begin inline asm
	nanosleep.u32 %r91;
	// end inline asm
	bra.uni 	$L__BB0_18;
$L__BB0_23:
	setp.lt.s64 	%p15, %rd9, 40000;
	@%p15 bra 	$L__BB0_18;
	shr.s64 	%rd39, %rd9, 63;
	shr.u64 	%rd40, %rd39, 62;
	add.s64 	%rd41, %rd9, %rd40;
	shr.u64 	%rd42, %rd41, 2;
	cvt.u32.u64 	%r92, %rd42;
	// begin inline asm
	nanosleep.u32 %r92;
	// end inline asm
	bra.uni 	$L__BB0_18;
$L__BB0_25:
	setp.ge.s32 	%p10, %r2, %r26;
	@%p10 bra 	$L__BB0_27;
	shl.b32 	%r73, %r1, 2;
	mov.u32 	%r74, smem;
	add.s32 	%r75, %r74, %r73;
	ld.shared.u32 	%r76, [%r75];
	shl.b32 	%r77, %r76, 1;
	cvta.to.global.u64 	%rd28, %rd10;
	mul.wide.s32 	%rd29, %r2, 4;
	add.s64 	%rd30, %rd28, %rd29;
	st.global.u32 	[%rd30], %r77;
$L__BB0_27:
	mov.b32 	%r79, 1;
	// begin inline asm
	mbarrier.arrive.shared::cta.b64                             %rd31,  [%r43], %r79;    // 2. 
	// end inline asm
	// begin inline asm
	activemask.b32 %r80;
	// end inline asm
	cvt.u64.u32 	%rd32, %r45;
	cvta.shared.u64 	%rd33, %rd32;
	add.s64 	%rd34, %rd33, 16;
	match.any.sync.b64 	%r25, %rd34, %r80;
	brev.b32 	%r83, %r25;
	bfind.shiftamt.u32 	%r84, %r83;
	// begin inline asm
	mov.u32 %r81, %laneid;
	// end inline asm
	setp.ne.s32 	%p11, %r81, %r84;
	@%p11 bra 	$L__BB0_30;
	popc.b32 	%r87, %r25;
	neg.s32 	%r86, %r87;
	// begin inline asm
	fence.sc.cta;
	// end inline asm
	cvta.shared.u64 	%rd37, %rd32;
	add.s64 	%rd35, %rd37, 16;
	// begin inline asm
	atom.add.acquire.cta.u32 %r85,[%rd35],%r86;
	// end inline asm
	setp.ne.s32 	%p12, %r85, %r87;
	@%p12 bra 	$L__BB0_30;
	// begin inline asm
	mbarrier.inval.shared.b64 [%r45];
	// end inline asm
	// begin inline asm
	mbarrier.inval.shared.b64 [%r43];
	// end inline asm
$L__BB0_30:
	ret;

}


// ===== COMPILED SASS (sm_100) =====

	.target	sm_100

	.elftype	@"ET_EXEC"


//--------------------- .note.nv.tkinfo           --------------------------
	.section	.note.nv.tkinfo,"",@"SHT_NOTE"
	.sectionflags	@"SHF_NOTE_NV_TKINFO"
	.tkinfo
        /*0018*/ 	.word	0x00000002
        /*0030*/ 	.string	""
        /*0030*/ 	.string	"ptxas"
        /*0030*/ 	.string	"Cuda compilation tools, release 13.0, V13.0.88"
        /*0030*/ 	.string	"Build cuda_13.0.r13.0/compiler.36424714_0"
        /*0030*/ 	.string	"-arch sm_100 -m 64 "



//--------------------- .note.nv.cuinfo           --------------------------
	.section	.note.nv.cuinfo,"",@"SHT_NOTE"
	.sectionflags	@"SHF_NOTE_NV_CUINFO"
        /*0018*/ 	.short	0x0002
        /*001a*/ 	.short	0x0064
        /*001c*/ 	.short	0x0082
	.zero		2


//--------------------- .nv.info                  --------------------------
	.section	.nv.info,"",@"SHT_CUDA_INFO"
	.align	4


	//----- nvinfo : EIATTR_REGCOUNT
	.align		4
        /*0000*/ 	.byte	0x04, 0x2f
        /*0002*/ 	.short	(.L_1 - .L_0)
	.align		4
.L_0:
        /*0004*/ 	.word	index@(_Z15asyncCopyKernelPiPKii)
        /*0008*/ 	.word	0x00000016


	//----- nvinfo : EIATTR_FRAME_SIZE
	.align		4
.L_1:
        /*000c*/ 	.byte	0x04, 0x11
        /*000e*/ 	.short	(.L_3 - .L_2)
	.align		4
.L_2:
        /*0010*/ 	.word	index@(_Z15asyncCopyKernelPiPKii)
        /*0014*/ 	.word	0x00000000


	//----- nvinfo : EIATTR_MIN_STACK_SIZE
	.align		4
.L_3:
        /*0018*/ 	.byte	0x04, 0x12
        /*001a*/ 	.short	(.L_5 - .L_4)
	.align		4
.L_4:
        /*001c*/ 	.word	index@(_Z15asyncCopyKernelPiPKii)
        /*0020*/ 	.word	0x00000000
.L_5:


//--------------------- .nv.compat                --------------------------
	.section	.nv.compat,"",@"SHT_CUDA_COMPAT_INFO"
	.align	4
        /*0000*/ 	.byte	0x02, 0x09, 0x00, 0x00, 0x02, 0x02, 0x01, 0x00, 0x02, 0x05, 0x05, 0x00, 0x03, 0x07, 0x01, 0x01
        /*0010*/ 	.byte	0x02, 0x03, 0x00, 0x00, 0x02, 0x06, 0x01, 0x00, 0x04, 0x0b, 0x08, 0x00, 0x09, 0x00, 0x00, 0x00
        /*0020*/ 	.byte	0x00, 0x00, 0x00, 0x00


//--------------------- .nv.info._Z15asyncCopyKernelPiPKii --------------------------
	.section	.nv.info._Z15asyncCopyKernelPiPKii,"",@"SHT_CUDA_INFO"
	.sectionflags	@""
	.align	4


	//----- nvinfo : EIATTR_CUDA_API_VERSION
	.align		4
        /*0000*/ 	.byte	0x04, 0x37
        /*0002*/ 	.short	(.L_7 - .L_6)
.L_6:
        /*0004*/ 	.word	0x00000082


	//----- nvinfo : EIATTR_KPARAM_INFO
	.align		4
.L_7:
        /*0008*/ 	.byte	0x04, 0x17
        /*000a*/ 	.short	(.L_9 - .L_8)
.L_8:
        /*000c*/ 	.word	0x00000000
        /*0010*/ 	.short	0x0002
        /*0012*/ 	.short	0x0010
        /*0014*/ 	.byte	0x00, 0xf0, 0x11, 0x00


	//----- nvinfo : EIATTR_KPARAM_INFO
	.align		4
.L_9:
        /*0018*/ 	.byte	0x04, 0x17
        /*001a*/ 	.short	(.L_11 - .L_10)
.L_10:
        /*001c*/ 	.word	0x00000000
        /*0020*/ 	.short	0x0001
        /*0022*/ 	.short	0x0008
        /*0024*/ 	.byte	0x00, 0xf5, 0x21, 0x00


	//----- nvinfo : EIATTR_KPARAM_INFO
	.align		4
.L_11:
        /*0028*/ 	.byte	0x04, 0x17
        /*002a*/ 	.short	(.L_13 - .L_12)
.L_12:
        /*002c*/ 	.word	0x00000000
        /*0030*/ 	.short	0x0000
        /*0032*/ 	.short	0x0000
        /*0034*/ 	.byte	0x00, 0xf5, 0x21, 0x00


	//----- nvinfo : EIATTR_SPARSE_MMA_MASK
	.align		4
.L_13:
        /*0038*/ 	.byte	0x03, 0x50
        /*003a*/ 	.short	0x0000


	//----- nvinfo : EIATTR_MAXREG_COUNT
	.align		4
        /*003c*/ 	.byte	0x03, 0x1b
        /*003e*/ 	.short	0x00ff


	//----- nvinfo : EIATTR_NUM_BARRIERS
	.align		4
        /*0040*/ 	.byte	0x02, 0x4c
        /*0042*/ 	.byte	0x01
	.zero		1


	//----- nvinfo : EIATTR_MERCURY_ISA_VERSION
	.align		4
        /*0044*/ 	.byte	0x03, 0x5f
        /*0046*/ 	.short	0x0101


	//----- nvinfo : EIATTR_COOP_GROUP_MASK_REGIDS
	.align		4
        /*0048*/ 	.byte	0x04, 0x29
        /*004a*/ 	.short	(.L_15 - .L_14)


	//   ....[0]....
.L_14:
        /*004c*/ 	.word	0xffffffff


	//   ....[1]....
        /*0050*/ 	.word	0x05000005


	//----- nvinfo : EIATTR_COOP_GROUP_INSTR_OFFSETS
	.align		4
.L_15:
        /*0054*/ 	.byte	0x04, 0x28
        /*0056*/ 	.short	(.L_17 - .L_16)


	//   ....[0]....
.L_16:
        /*0058*/ 	.word	0x00000240


	//   ....[1]....
        /*005c*/ 	.word	0x00000dc0


	//----- nvinfo : EIATTR_VRC_CTA_INIT_COUNT
	.align		4
.L_17:
        /*0060*/ 	.byte	0x02, 0x4a
	.zero		1
	.zero		1


	//----- nvinfo : EIATTR_MBARRIER_INSTR_OFFSETS
	.align		4
        /*0064*/ 	.byte	0x04, 0x39
        /*0066*/ 	.short	(.L_19 - .L_18)


	//   ....[0]....
.L_18:
        /*0068*/ 	.word	0x000001f0
        /*006c*/ 	.word	0x000000ff
        /*0070*/ 	.word	0x00000008
        /*0074*/ 	.short	0x0100
        /*0076*/ 	.byte	0x07
	.zero		1


	//   ....[1]....
        /*0078*/ 	.word	0x00000200
        /*007c*/ 	.word	0x000000ff
        /*0080*/ 	.word	0x00000000
        /*0084*/ 	.short	0x0100
        /*0086*/ 	.byte	0x07
	.zero		1


	//   ....[2]....
        /*0088*/ 	.word	0x000002b0
        /*008c*/ 	.word	0x000000ff
        /*0090*/ 	.word	0x00000008
        /*0094*/ 	.short	0x010a
        /*0096*/ 	.byte	0x07
	.zero		1


	//   ....[3]....
        /*0098*/ 	.word	0x00000440
        /*009c*/ 	.word	0x000000ff
        /*00a0*/ 	.word	0x00000008
        /*00a4*/ 	.short	0x010a
        /*00a6*/ 	.byte	0x07
	.zero		1


	//   ....[4]....
        /*00a8*/ 	.word	0x00000a20
        /*00ac*/ 	.word	0x000000ff
        /*00b0*/ 	.word	0x00000000
        /*00b4*/ 	.short	0x0107
        /*00b6*/ 	.byte	0x07
	.zero		1


	//   ....[5]....
        /*00b8*/ 	.word	0x00000a60
        /*00bc*/ 	.word	0x000000ff
        /*00c0*/ 	.word	0x00000000
        /*00c4*/ 	.short	0x0101
        /*00c6*/ 	.byte	0x07
	.zero		1


	//   ....[6]....
        /*00c8*/ 	.word	0x00000a90
        /*00cc*/ 	.word	0x000000ff
        /*00d0*/ 	.word	0x00000000
        /*00d4*/ 	.short	0x010a
        /*00d6*/ 	.byte	0x07
	.zero		1


	//   ....[7]....
        /*00d8*/ 	.word	0x00000c10
        /*00dc*/ 	.word	0x000000ff
        /*00e0*/ 	.word	0x00000000
        /*00e4*/ 	.short	0x010a
        /*00e6*/ 	.byte	0x07
	.zero		1


	//   ....[8]....
        /*00e8*/ 	.word	0x00000d50
        /*00ec*/ 	.word	0x000000ff
        /*00f0*/ 	.word	0x00000008
        /*00f4*/ 	.short	0x0101
        /*00f6*/ 	.byte	0x07
	.zero		1


	//   ....[9]....
        /*00f8*/ 	.word	0x00000ee0
        /*00fc*/ 	.word	0x000000ff
        /*0100*/ 	.word	0x00000000
        /*0104*/ 	.short	0x0108
        /*0106*/ 	.byte	0x07
	.zero		1


	//   ....[10]....
        /*0108*/ 	.word	0x00000ef0
        /*010c*/ 	.word	0x000000ff
        /*0110*/ 	.word	0x00000008
        /*0114*/ 	.short	0x0108
        /*0116*/ 	.byte	0x07
	.zero		1


	//----- nvinfo : EIATTR_NUM_MBARRIERS
	.align		4
.L_19:
        /*0118*/ 	.byte	0x03, 0x38
        /*011a*/ 	.short	0x0002


	//----- nvinfo : EIATTR_EXIT_INSTR_OFFSETS
	.align		4
        /*011c*/ 	.byte	0x04, 0x1c
        /*011e*/ 	.short	(.L_21 - .L_20)


	//   ....[0]....
.L_20:
        /*0120*/ 	.word	0x00000e00


	//   ....[1]....
        /*0124*/ 	.word	0x00000ed0


	//   ....[2]....
        /*0128*/ 	.word	0x00000f00


	//----- nvinfo : EIATTR_CRS_STACK_SIZE
	.align		4
.L_21:
        /*012c*/ 	.byte	0x04, 0x1e
        /*012e*/ 	.short	(.L_23 - .L_22)
.L_22:
        /*0130*/ 	.word	0x00000000


	//----- nvinfo : EIATTR_CBANK_PARAM_SIZE
	.align		4
.L_23:
        /*0134*/ 	.byte	0x03, 0x19
        /*0136*/ 	.short	0x0014


	//----- nvinfo : EIATTR_PARAM_CBANK
	.align		4
        /*0138*/ 	.byte	0x04, 0x0a
        /*013a*/ 	.short	(.L_25 - .L_24)
	.align		4
.L_24:
        /*013c*/ 	.word	index@(.nv.constant0._Z15asyncCopyKernelPiPKii)
        /*0140*/ 	.short	0x0380
        /*0142*/ 	.short	0x0014


	//----- nvinfo : EIATTR_SW_WAR
	.align		4
.L_25:
        /*0144*/ 	.byte	0x04, 0x36
        /*0146*/ 	.short	(.L_27 - .L_26)
.L_26:
        /*0148*/ 	.word	0x00000008
.L_27:


//--------------------- .nv.callgraph             --------------------------
	.section	.nv.callgraph,"",@"SHT_CUDA_CALLGRAPH"
	.align	4
	.sectionentsize	8
	.align		4
        /*0000*/ 	.word	0x00000000
	.align		4
        /*0004*/ 	.word	0xffffffff
	.align		4
        /*0008*/ 	.word	0x00000000
	.align		4
        /*000c*/ 	.word	0xfffffffe
	.align		4
        /*0010*/ 	.word	0x00000000
	.align		4
        /*0014*/ 	.word	0xfffffffd
	.align		4
        /*0018*/ 	.word	0x00000000
	.align		4
        /*001c*/ 	.word	0xfffffffc


//--------------------- .text._Z15asyncCopyKernelPiPKii --------------------------
	.section	.text._Z15asyncCopyKernelPiPKii,"ax",@progbits
	.align	128
        .global         _Z15asyncCopyKernelPiPKii
        .type           _Z15asyncCopyKernelPiPKii,@function
        .size           _Z15asyncCopyKernelPiPKii,(.L_x_19 - _Z15asyncCopyKernelPiPKii)
        .other          _Z15asyncCopyKernelPiPKii,@"STO_CUDA_ENTRY STV_DEFAULT"
_Z15asyncCopyKernelPiPKii:
.text._Z15asyncCopyKernelPiPKii:
[----:B------:R-:W-:Y:S01]  /*0000*/  LDC R1, c[0x0][0x37c] ;  /* 0x0000df00ff017b82 */ /* 0x000fe20000000800 */
[----:B------:R-:W0:Y:S01]  /*0010*/  S2R R0, SR_TID.Y ;  /* 0x0000000000007919 */ /* 0x000e220000002200 */
[----:B------:R-:W1:Y:S06]  /*0020*/  LDCU UR4, c[0x0][0x360] ;  /* 0x00006c00ff0477ac */ /* 0x000e6c0008000800 */
[----:B------:R-:W2:Y:S01]  /*0030*/  LDC R5, c[0x0][0x360] ;  /* 0x0000d800ff057b82 */ /* 0x000ea20000000800 */
[----:B------:R-:W-:Y:S01]  /*0040*/  BSSY.RECONVERGENT B0, `(.L_x_0) ;  /* 0x000001f000007945 */ /* 0x000fe20003800200 */
[----:B------:R-:W0:Y:S01]  /*0050*/  S2R R3, SR_TID.Z ;  /* 0x0000000000037919 */ /* 0x000e220000002300 */
[----:B------:R-:W0:Y:S01]  /*0060*/  LDCU UR5, c[0x0][0x364] ;  /* 0x00006c80ff0577ac */ /* 0x000e220008000800 */
[----:B------:R-:W2:Y:S01]  /*0070*/  S2R R2, SR_TID.X ;  /* 0x0000000000027919 */ /* 0x000ea20000002100 */
[----:B------:R-:W3:Y:S03]  /*0080*/  LDCU UR6, c[0x0][0x368] ;  /* 0x00006d00ff0677ac */ /* 0x000ee60008000800 */
[----:B------:R-:W2:Y:S01]  /*0090*/  S2UR UR7, SR_CTAID.X ;  /* 0x00000000000779c3 */ /* 0x000ea20000002500 */
[----:B------:R-:W4:Y:S01]  /*00a0*/  LDCU.64 UR10, c[0x0][0x358] ;  /* 0x00006b00ff0a77ac */ /* 0x000f220008000a00 */
[----:B0-----:R-:W-:-:S04]  /*00b0*/  IMAD R0, R3, UR5, R0 ;  /* 0x0000000503007c24 */ /* 0x001fc8000f8e0200 */
[----:B-1----:R-:W-:Y:S01]  /*00c0*/  IMAD R3, R0, UR4, RZ ;  /* 0x0000000400037c24 */ /* 0x002fe2000f8e02ff */
[----:B------:R-:W-:Y:S01]  /*00d0*/  UIMAD UR4, UR4, UR5, URZ ;  /* 0x00000005040472a4 */ /* 0x000fe2000f8e02ff */
[----:B--2---:R-:W-:-:S03]  /*00e0*/  IMAD R0, R5, UR7, R2 ;  /* 0x0000000705007c24 */ /* 0x004fc6000f8e0202 */
[----:B------:R-:W-:Y:S01]  /*00f0*/  LOP3.LUT P0, RZ, R3, R2, RZ, 0xfc, !PT ;  /* 0x0000000203ff7212 */ /* 0x000fe2000780fcff */
[----:B---3--:R-:W-:-:S12]  /*0100*/  UIMAD UR6, UR4, UR6, URZ ;  /* 0x00000006040672a4 */ /* 0x008fd8000f8e02ff */
[----:B----4-:R-:W-:Y:S05]  /*0110*/  @P0 BRA `(.L_x_1) ;  /* 0x0000000000440947 */ /* 0x010fea0003800000 */
[----:B------:R-:W0:Y:S01]  /*0120*/  S2UR UR7, SR_CgaCtaId ;  /* 0x00000000000779c3 */ /* 0x000e220000008800 */
[----:B------:R-:W-:Y:S01]  /*0130*/  UMOV UR4, 0x400 ;  /* 0x0000040000047882 */ /* 0x000fe20000000000 */
[----:B------:R-:W-:-:S04]  /*0140*/  UIADD3 UR12, UPT, UPT, -UR6, 0x100000, URZ ;  /* 0x00100000060c7890 */ /* 0x000fc8000fffe1ff */
[----:B------:R-:W-:Y:S02]  /*0150*/  USHF.L.U32 UR13, UR12, 0xb, URZ ;  /* 0x0000000b0c0d7899 */ /* 0x000fe400080006ff */
[----:B------:R-:W-:Y:S01]  /*0160*/  USHF.L.U32 UR12, UR12, 0x1, URZ ;  /* 0x000000010c0c7899 */ /* 0x000fe200080006ff */
[----:B------:R-:W-:Y:S01]  /*0170*/  IMAD.U32 R7, RZ, RZ, UR6 ;  /* 0x00000006ff077e24 */ /* 0x000fe2000f8e00ff */
[----:B------:R-:W1:Y:S01]  /*0180*/  S2UR UR8, SR_SWINHI ;  /* 0x00000000000879c3 */ /* 0x000e620000002f00 */
[----:B0-----:R-:W-:-:S07]  /*0190*/  ULEA UR7, UR7, UR4, 0x18 ;  /* 0x0000000407077291 */ /* 0x001fce000f8ec0ff */
[----:B------:R-:W-:Y:S01]  /*01a0*/  UMOV UR4, UR7 ;  /* 0x0000000700047c82 */ /* 0x000fe20008000000 */
[----:B-1----:R-:W-:Y:S01]  /*01b0*/  UMOV UR5, UR8 ;  /* 0x0000000800057c82 */ /* 0x002fe20008000000 */
[----:B------:R-:W-:Y:S02]  /*01c0*/  IMAD.U32 R4, RZ, RZ, UR4 ;  /* 0x00000004ff047e24 */ /* 0x000fe4000f8e00ff */
[----:B------:R-:W-:Y:S01]  /*01d0*/  IMAD.U32 R5, RZ, RZ, UR5 ;  /* 0x00000005ff057e24 */ /* 0x000fe2000f8e00ff */
[----:B------:R-:W0:Y:S02]  /*01e0*/  FENCE.VIEW.ASYNC.S ;  /* 0x00000000000073c6 */ /* 0x000e240000000000 */
[----:B0-----:R0:W1:Y:S01]  /*01f0*/  SYNCS.EXCH.64 URZ, [UR7+0x8], UR12 ;  /* 0x0000080c07ff75b2 */ /* 0x0010620008000100 */
[----:B------:R0:W1:Y:S02]  /*0200*/  SYNCS.EXCH.64 URZ, [UR7], UR12 ;  /* 0x0000000c07ff75b2 */ /* 0x0000640008000100 */
[----:B-1----:R0:W-:Y:S01]  /*0210*/  ST.E.STRONG.SM desc[UR10][R4.64+0x10], R7 ;  /* 0x0000100704007985 */ /* 0x0021e2000c10b90a */
[----:B------:R-:W-:Y:S01]  /*0220*/  NOP ;  /* 0x0000000000007918 */ /* 0x000fe20000000000 */
.L_x_1:
[----:B0-----:R-:W-:Y:S05]  /*0230*/  BSYNC.RECONVERGENT B0 ;  /* 0x0000000000007941 */ /* 0x001fea0003800200 */
.L_x_0:
[----:B------:R-:W-:Y:S01]  /*0240*/  BAR.SYNC.DEFER_BLOCKING 0x0 ;  /* 0x0000000000007b1d */ /* 0x000fe20000010000 */
[----:B------:R-:W-:-:S07]  /*0250*/  CS2R R4, SR_GLOBALTIMERLO ;  /* 0x0000000000047805 */ /* 0x000fce0000015200 */
[----:B------:R-:W0:Y:S01]  /*0260*/  S2UR UR5, SR_CgaCtaId ;  /* 0x00000000000579c3 */ /* 0x000e220000008800 */
[----:B------:R-:W-:Y:S01]  /*0270*/  UMOV UR4, 0x400 ;  /* 0x0000040000047882 */ /* 0x000fe20000000000 */
[----:B------:R-:W-:-:S05]  /*0280*/  IMAD.MOV.U32 R6, RZ, RZ, 0x1 ;  /* 0x00000001ff067424 */ /* 0x000fca00078e00ff */
[----:B------:R-:W-:Y:S01]  /*0290*/  SHF.L.U32 R6, R6, 0x1f, RZ ;  /* 0x0000001f06067819 */ /* 0x000fe200000006ff */
[----:B0-----:R-:W-:-:S09]  /*02a0*/  ULEA UR7, UR5, UR4, 0x18 ;  /* 0x0000000405077291 */ /* 0x001fd2000f8ec0ff */
[----:B------:R-:W0:Y:S02]  /*02b0*/  SYNCS.PHASECHK.TRANS64.TRYWAIT P0, [UR7+0x8], R6 ;  /* 0x00000806ff0075a7 */ /* 0x000e240008001107 */
[----:B0-----:R-:W-:Y:S05]  /*02c0*/  @P0 BRA `(.L_x_2) ;  /* 0x0000000000640947 */ /* 0x001fea0003800000 */
[----:B------:R-:W-:Y:S01]  /*02d0*/  IMAD.MOV.U32 R8, RZ, RZ, 0x1 ;  /* 0x00000001ff087424 */ /* 0x000fe200078e00ff */
[----:B------:R-:W-:-:S04]  /*02e0*/  UMOV UR4, URZ ;  /* 0x000000ff00047c82 */ /* 0x000fc80008000000 */
[----:B------:R-:W-:-:S07]  /*02f0*/  SHF.L.U32 R8, R8, 0x1f, RZ ;  /* 0x0000001f08087819 */ /* 0x000fce00000006ff */
.L_x_5:
[----:B------:R-:W-:-:S11]  /*0300*/  UISETP.GT.AND UP0, UPT, UR4, 0xf, UPT ;  /* 0x0000000f0400788c */ /* 0x000fd6000bf04270 */
[----:B------:R-:W-:Y:S01]  /*0310*/  @!UP0 UIADD3 UR4, UPT, UPT, UR4, 0x1, URZ ;  /* 0x0000000104048890 */ /* 0x000fe2000fffe0ff */
[----:B------:R-:W-:Y:S11]  /*0320*/  BRA.U !UP0, `(.L_x_3) ;  /* 0x0000000108447547 */ /* 0x000ff6000b800000 */
[----:B------:R-:W-:-:S06]  /*0330*/  CS2R R6, SR_GLOBALTIMERLO ;  /* 0x0000000000067805 */ /* 0x000fcc0000015200 */
[----:B------:R-:W-:-:S05]  /*0340*/  IADD3 R9, P0, PT, -R4, R6, RZ ;  /* 0x0000000604097210 */ /* 0x000fca0007f1e1ff */
[----:B------:R-:W-:Y:S01]  /*0350*/  IMAD.X R7, R7, 0x1, ~R5, P0 ;  /* 0x0000000107077824 */ /* 0x000fe200000e0e05 */
[----:B------:R-:W-:-:S04]  /*0360*/  ISETP.GE.U32.AND P0, PT, R9, 0x3d0900, PT ;  /* 0x003d09000900780c */ /* 0x000fc80003f06070 */
[----:B------:R-:W-:-:S13]  /*0370*/  ISETP.GE.AND.EX P0, PT, R7, RZ, PT, P0 ;  /* 0x000000ff0700720c */ /* 0x000fda0003f06300 */
[----:B------:R-:W-:Y:S05]  /*0380*/  @!P0 BRA `(.L_x_4) ;  /* 0x0000000000088947 */ /* 0x000fea0003800000 */
[----:B------:R-:W-:Y:S05]  /*0390*/  NANOSLEEP 0xf4240 ;  /* 0x000f42400000795d */ /* 0x000fea0003800000 */
[----:B------:R-:W-:Y:S05]  /*03a0*/  BRA `(.L_x_3) ;  /* 0x0000000000247947 */ /* 0x000fea0003800000 */
.L_x_4:
[----:B------:R-:W-:-:S04]  /*03b0*/  ISETP.GE.U32.AND P0, PT, R9, 0x9c40, PT ;  /* 0x00009c400900780c */ /* 0x000fc80003f06070 */
[----:B------:R-:W-:-:S13]  /*03c0*/  ISETP.GE.AND.EX P0, PT, R7, RZ, PT, P0 ;  /* 0x000000ff0700720c */ /* 0x000fda0003f06300 */
[----:B------:R-:W-:Y:S05]  /*03d0*/  @!P0 BRA `(.L_x_3) ;  /* 0x0000000000188947 */ /* 0x000fea0003800000 */
[----:B------:R-:W-:-:S04]  /*03e0*/  SHF.R.S32.HI R6, RZ, 0x1f, R7 ;  /* 0x0000001fff067819 */ /* 0x000fc80000011407 */
[----:B------:R-:W-:-:S05]  /*03f0*/  LEA.HI R6, P0, R6, R9, RZ, 0x2 ;  /* 0x0000000906067211 */ /* 0x000fca00078110ff */
[----:B------:R-:W-:-:S05]  /*0400*/  IMAD.X R7, RZ, RZ, R7, P0 ;  /* 0x000000ffff077224 */ /* 0x000fca00000e0607 */
[----:B------:R-:W-:-:S04]  /*0410*/  SHF.R.U64 R6, R6, 0x2, R7 ;  /* 0x0000000206067819 */ /* 0x000fc80000001207 */
[----:B------:R-:W-:Y:S05]  /*0420*/  NANOSLEEP R6 ;  /* 0x000000060000735d */ /* 0x000fea0003800000 */
[----:B------:R-:W-:Y:S01]  /*0430*/  NOP ;  /* 0x0000000000007918 */ /* 0x000fe20000000000 */
.L_x_3:
[----:B------:R-:W0:Y:S02]  /*0440*/  SYNCS.PHASECHK.TRANS64.TRYWAIT P0, [UR7+0x8], R8 ;  /* 0x00000808ff0075a7 */ /* 0x000e240008001107 */
[----:B0-----:R-:W-:Y:S05]  /*0450*/  @!P0 BRA `(.L_x_5) ;  /* 0xfffffffc00a88947 */ /* 0x001fea000383ffff */
.L_x_2:
[----:B------:R-:W0:Y:S01]  /*0460*/  LDCU UR4, c[0x0][0x390] ;  /* 0x00007200ff0477ac */ /* 0x000e220008000800 */
[----:B------:R-:W-:Y:S01]  /*0470*/  IMAD.IADD R5, R3, 0x1, R2 ;  /* 0x0000000103057824 */ /* 0x000fe200078e0202 */
[----:B------:R-:W-:Y:S01]  /*0480*/  BSSY.RECONVERGENT B0, `(.L_x_6) ;  /* 0x0000059000007945 */ /* 0x000fe20003800200 */
[----:B------:R-:W1:Y:S02]  /*0490*/  LDCU.64 UR12, c[0x0][0x388] ;  /* 0x00007100ff0c77ac */ /* 0x000e640008000a00 */
[----:B------:R-:W-:Y:S01]  /*04a0*/  IMAD.SHL.U32 R4, R5, 0x4, RZ ;  /* 0x0000000405047824 */ /* 0x000fe200078e00ff */
[----:B0-----:R-:W-:-:S06]  /*04b0*/  USHF.L.U32 UR4, UR4, 0x2, URZ ;  /* 0x0000000204047899 */ /* 0x001fcc00080006ff */
[----:B------:R-:W-:-:S13]  /*04c0*/  ISETP.GE.AND P0, PT, R4, UR4, PT ;  /* 0x0000000404007c0c */ /* 0x000fda000bf06270 */
[----:B-1----:R-:W-:Y:S05]  /*04d0*/  @P0 BRA `(.L_x_7) ;  /* 0x00000004004c0947 */ /* 0x002fea0003800000 */
[----:B------:R-:W-:Y:S01]  /*04e0*/  IMAD.U32 R3, RZ, RZ, UR6 ;  /* 0x00000006ff037e24 */ /* 0x000fe2000f8e00ff */
[----:B------:R-:W-:Y:S03]  /*04f0*/  BSSY.RECONVERGENT B1, `(.L_x_8) ;  /* 0x0000033000017945 */ /* 0x000fe60003800200 */
[----:B------:R-:W-:-:S04]  /*0500*/  IMAD.SHL.U32 R3, R3, 0x4, RZ ;  /* 0x0000000403037824 */ /* 0x000fc800078e00ff */
[----:B------:R-:W0:Y:S01]  /*0510*/  I2F.U32.RP R10, R3 ;  /* 0x00000003000a7306 */ /* 0x000e220000209000 */
[C---:B------:R-:W-:Y:S02]  /*0520*/  VIADDMNMX R6, R3.reuse, R4, UR4, !PT ;  /* 0x0000000403067e46 */ /* 0x040fe4000f800104 */
[----:B------:R-:W-:Y:S02]  /*0530*/  IADD3 R11, PT, PT, RZ, -R3, RZ ;  /* 0x80000003ff0b7210 */ /* 0x000fe40007ffe0ff */
[----:B------:R-:W-:Y:S01]  /*0540*/  ISETP.NE.U32.AND P2, PT, R3, RZ, PT ;  /* 0x000000ff0300720c */ /* 0x000fe20003f45070 */
[----:B------:R-:W-:Y:S02]  /*0550*/  IMAD.IADD R9, R6, 0x1, -R3 ;  /* 0x0000000106097824 */ /* 0x000fe400078e0a03 */
[----:B------:R-:W-:-:S03]  /*0560*/  IMAD.MOV.U32 R6, RZ, RZ, RZ ;  /* 0x000000ffff067224 */ /* 0x000fc600078e00ff */
[----:B------:R-:W-:Y:S01]  /*0570*/  ISETP.NE.AND P0, PT, R9, R4, PT ;  /* 0x000000040900720c */ /* 0x000fe20003f05270 */
[----:B0-----:R-:W0:Y:S03]  /*0580*/  MUFU.RCP R10, R10 ;  /* 0x0000000a000a7308 */ /* 0x001e260000001000 */
[----:B------:R-:W-:Y:S01]  /*0590*/  SEL R8, RZ, 0x1, !P0 ;  /* 0x00000001ff087807 */ /* 0x000fe20004000000 */
[----:B0-----:R-:W-:-:S06]  /*05a0*/  VIADD R7, R10, 0xffffffe ;  /* 0x0ffffffe0a077836 */ /* 0x001fcc0000000000 */
[----:B------:R-:W0:Y:S02]  /*05b0*/  F2I.FTZ.U32.TRUNC.NTZ R7, R7 ;  /* 0x0000000700077305 */ /* 0x000e24000021f000 */
[----:B0-----:R-:W-:-:S04]  /*05c0*/  IMAD R11, R11, R7, RZ ;  /* 0x000000070b0b7224 */ /* 0x001fc800078e02ff */
[----:B------:R-:W-:Y:S01]  /*05d0*/  IMAD.HI.U32 R11, R7, R11, R6 ;  /* 0x0000000b070b7227 */ /* 0x000fe200078e0006 */
[----:B------:R-:W-:-:S05]  /*05e0*/  IADD3 R6, PT, PT, R9, -R4, -R8 ;  /* 0x8000000409067210 */ /* 0x000fca0007ffe808 */
[----:B------:R-:W-:-:S04]  /*05f0*/  IMAD.HI.U32 R11, R11, R6, RZ ;  /* 0x000000060b0b7227 */ /* 0x000fc800078e00ff */
[----:B------:R-:W-:-:S04]  /*0600*/  IMAD.MOV R7, RZ, RZ, -R11 ;  /* 0x000000ffff077224 */ /* 0x000fc800078e0a0b */
[----:B------:R-:W-:-:S05]  /*0610*/  IMAD R6, R3, R7, R6 ;  /* 0x0000000703067224 */ /* 0x000fca00078e0206 */
[----:B------:R-:W-:-:S13]  /*0620*/  ISETP.GE.U32.AND P0, PT, R6, R3, PT ;  /* 0x000000030600720c */ /* 0x000fda0003f06070 */
[----:B------:R-:W-:Y:S02]  /*0630*/  @P0 IMAD.IADD R6, R6, 0x1, -R3 ;  /* 0x0000000106060824 */ /* 0x000fe400078e0a03 */
[----:B------:R-:W-:-:S03]  /*0640*/  @P0 VIADD R11, R11, 0x1 ;  /* 0x000000010b0b0836 */ /* 0x000fc60000000000 */
[----:B------:R-:W-:-:S13]  /*0650*/  ISETP.GE.U32.AND P1, PT, R6, R3, PT ;  /* 0x000000030600720c */ /* 0x000fda0003f26070 */
[----:B------:R-:W-:Y:S01]  /*0660*/  @P1 VIADD R11, R11, 0x1 ;  /* 0x000000010b0b1836 */ /* 0x000fe20000000000 */
[----:B------:R-:W-:-:S05]  /*0670*/  @!P2 LOP3.LUT R11, RZ, R3, RZ, 0x33, !PT ;  /* 0x00000003ff0ba212 */ /* 0x000fca00078e33ff */
[----:B------:R-:W-:-:S05]  /*0680*/  IMAD.IADD R8, R8, 0x1, R11 ;  /* 0x0000000108087824 */ /* 0x000fca00078e020b */
[C---:B------:R-:W-:Y:S02]  /*0690*/  LOP3.LUT R6, R8.reuse, 0x3, RZ, 0xc0, !PT ;  /* 0x0000000308067812 */ /* 0x040fe400078ec0ff */
[----:B------:R-:W-:Y:S02]  /*06a0*/  ISETP.GE.U32.AND P0, PT, R8, 0x3, PT ;  /* 0x000000030800780c */ /* 0x000fe40003f06070 */
[----:B------:R-:W-:-:S13]  /*06b0*/  ISETP.NE.AND P1, PT, R6, 0x3, PT ;  /* 0x000000030600780c */ /* 0x000fda0003f25270 */
[----:B------:R-:W-:Y:S05]  /*06c0*/  @!P1 BRA `(.L_x_9) ;  /* 0x0000000000549947 */ /* 0x000fea0003800000 */
[----:B------:R-:W0:Y:S01]  /*06d0*/  S2UR UR8, SR_CgaCtaId ;  /* 0x00000000000879c3 */ /* 0x000e220000008800 */
[----:B------:R-:W-:Y:S01]  /*06e0*/  UMOV UR5, 0x400 ;  /* 0x0000040000057882 */ /* 0x000fe20000000000 */
[----:B------:R-:W-:Y:S01]  /*06f0*/  VIADD R8, R8, 0x1 ;  /* 0x0000000108087836 */ /* 0x000fe20000000000 */
[----:B------:R-:W-:-:S04]  /*0700*/  UIADD3 UR5, UPT, UPT, UR5, 0x20, URZ ;  /* 0x0000002005057890 */ /* 0x000fc8000fffe0ff */
[----:B------:R-:W-:Y:S01]  /*0710*/  LOP3.LUT R8, R8, 0x3, RZ, 0xc0, !PT ;  /* 0x0000000308087812 */ /* 0x000fe200078ec0ff */
[----:B------:R-:W1:Y:S04]  /*0720*/  LDC.64 R6, c[0x0][0x388] ;  /* 0x0000e200ff067b82 */ /* 0x000e680000000a00 */
[----:B------:R-:W-:Y:S01]  /*0730*/  IMAD.MOV R8, RZ, RZ, -R8 ;  /* 0x000000ffff087224 */ /* 0x000fe200078e0a08 */
[----:B0-----:R-:W-:Y:S01]  /*0740*/  ULEA UR5, UR8, UR5, 0x18 ;  /* 0x0000000508057291 */ /* 0x001fe2000f8ec0ff */
[----:B-1----:R-:W-:-:S05]  /*0750*/  IMAD.WIDE.U32 R6, R5, 0x4, R6 ;  /* 0x0000000405067825 */ /* 0x002fca00078e0006 */
[----:B------:R-:W-:-:S07]  /*0760*/  IADD3 R5, PT, PT, R4, UR5, RZ ;  /* 0x0000000504057c10 */ /* 0x000fce000fffe0ff */
.L_x_10:
[----:B------:R-:W-:Y:S01]  /*0770*/  VIADD R8, R8, 0x1 ;  /* 0x0000000108087836 */ /* 0x000fe20000000000 */
[----:B------:R-:W-:Y:S01]  /*0780*/  @!PT LDS RZ, [RZ] ;  /* 0x00000000fffff984 */ /* 0x000fe20000000800 */
[----:B------:R-:W-:Y:S01]  /*0790*/  @!PT LDS RZ, [RZ] ;  /* 0x00000000fffff984 */ /* 0x000fe20000000800 */
[----:B------:R-:W-:Y:S01]  /*07a0*/  @!PT LDS RZ, [RZ] ;  /* 0x00000000fffff984 */ /* 0x000fe20000000800 */
[----:B------:R0:W-:Y:S01]  /*07b0*/  LDGSTS.E [R5], desc[UR10][R6.64] ;  /* 0x0000000006057fae */ /* 0x0001e2000b9a100a */
[----:B------:R-:W-:-:S03]  /*07c0*/  IMAD.IADD R4, R3, 0x1, R4 ;  /* 0x0000000103047824 */ /* 0x000fc600078e0204 */
[----:B------:R-:W-:Y:S02]  /*07d0*/  ISETP.NE.AND P1, PT, R8, RZ, PT ;  /* 0x000000ff0800720c */ /* 0x000fe40003f25270 */
[C---:B0-----:R-:W-:Y:S01]  /*07e0*/  IADD3 R6, P2, PT, R3.reuse, R6, RZ ;  /* 0x0000000603067210 */ /* 0x041fe20007f5e0ff */
[----:B------:R-:W-:-:S04]  /*07f0*/  IMAD.IADD R5, R3, 0x1, R5 ;  /* 0x0000000103057824 */ /* 0x000fc800078e0205 */
[----:B------:R-:W-:-:S06]  /*0800*/  IMAD.X R7, RZ, RZ, R7, P2 ;  /* 0x000000ffff077224 */ /* 0x000fcc00010e0607 */
[----:B------:R-:W-:Y:S05]  /*0810*/  @P1 BRA `(.L_x_10) ;  /* 0xfffffffc00d41947 */ /* 0x000fea000383ffff */
.L_x_9:
[----:B------:R-:W-:Y:S05]  /*0820*/  BSYNC.RECONVERGENT B1 ;  /* 0x0000000000017941 */ /* 0x000fea0003800200 */
.L_x_8:
[----:B------:R-:W-:Y:S05]  /*0830*/  @!P0 BRA `(.L_x_7) ;  /* 0x0000000000748947 */ /* 0x000fea0003800000 */
[----:B------:R-:W0:Y:S01]  /*0840*/  S2R R6, SR_CgaCtaId ;  /* 0x0000000000067919 */ /* 0x000e220000008800 */
[----:B------:R-:W-:-:S05]  /*0850*/  MOV R5, 0x400 ;  /* 0x0000040000057802 */ /* 0x000fca0000000f00 */
[----:B------:R-:W-:-:S05]  /*0860*/  VIADD R5, R5, 0x20 ;  /* 0x0000002005057836 */ /* 0x000fca0000000000 */
[----:B0-----:R-:W-:-:S07]  /*0870*/  LEA R19, R6, R5, 0x18 ;  /* 0x0000000506137211 */ /* 0x001fce00078ec0ff */
.L_x_11:
[--C-:B------:R-:W-:Y:S01]  /*0880*/  IMAD.IADD R8, R3, 0x1, R4.reuse ;  /* 0x0000000103087824 */ /* 0x100fe200078e0204 */
[----:B------:R-:W-:Y:S01]  /*0890*/  IADD3 R6, P0, PT, R4, UR12, RZ ;  /* 0x0000000c04067c10 */ /* 0x000fe2000ff1e0ff */
[----:B------:R-:W-:-:S03]  /*08a0*/  IMAD.IADD R5, R19, 0x1, R4 ;  /* 0x0000000113057824 */ /* 0x000fc600078e0204 */
[C---:B------:R-:W-:Y:S01]  /*08b0*/  IADD3 R10, PT, PT, R3.reuse, R8, RZ ;  /* 0x00000008030a7210 */ /* 0x040fe20007ffe0ff */
[----:B------:R-:W-:Y:S01]  /*08c0*/  IMAD.X R7, RZ, RZ, UR13, P0 ;  /* 0x0000000dff077e24 */ /* 0x000fe200080e06ff */
[----:B------:R-:W-:Y:S01]  /*08d0*/  IADD3 R8, P0, PT, R8, UR12, RZ ;  /* 0x0000000c08087c10 */ /* 0x000fe2000ff1e0ff */
[C---:B------:R-:W-:Y:S02]  /*08e0*/  IMAD.IADD R14, R3.reuse, 0x1, R5 ;  /* 0x00000001030e7824 */ /* 0x040fe400078e0205 */
[C---:B------:R-:W-:Y:S01]  /*08f0*/  IMAD.IADD R4, R3.reuse, 0x1, R10 ;  /* 0x0000000103047824 */ /* 0x040fe200078e020a */
[----:B------:R-:W-:Y:S01]  /*0900*/  IADD3 R10, P1, PT, R10, UR12, RZ ;  /* 0x0000000c0a0a7c10 */ /* 0x000fe2000ff3e0ff */
[----:B------:R-:W-:Y:S01]  /*0910*/  IMAD.X R9, RZ, RZ, UR13, P0 ;  /* 0x0000000dff097e24 */ /* 0x000fe200080e06ff */
[----:B------:R-:W-:Y:S01]  /*0920*/  @!PT LDS RZ, [RZ] ;  /* 0x00000000fffff984 */ /* 0x000fe20000000800 */
[----:B------:R-:W-:Y:S01]  /*0930*/  @!PT LDS RZ, [RZ] ;  /* 0x00000000fffff984 */ /* 0x000fe20000000800 */
[----:B------:R-:W-:Y:S01]  /*0940*/  @!PT LDS RZ, [RZ] ;  /* 0x00000000fffff984 */ /* 0x000fe20000000800 */
[----:B------:R0:W-:Y:S01]  /*0950*/  LDGSTS.E [R5], desc[UR10][R6.64] ;  /* 0x0000000006057fae */ /* 0x0001e2000b9a100a */
[C---:B------:R-:W-:Y:S01]  /*0960*/  IMAD.IADD R15, R3.reuse, 0x1, R14 ;  /* 0x00000001030f7824 */ /* 0x040fe200078e020e */
[----:B------:R-:W-:Y:S01]  /*0970*/  IADD3 R12, P0, PT, R4, UR12, RZ ;  /* 0x0000000c040c7c10 */ /* 0x000fe2000ff1e0ff */
[----:B------:R-:W-:Y:S01]  /*0980*/  IMAD.X R11, RZ, RZ, UR13, P1 ;  /* 0x0000000dff0b7e24 */ /* 0x000fe200088e06ff */
[----:B------:R0:W-:Y:S01]  /*0990*/  LDGSTS.E [R14], desc[UR10][R8.64] ;  /* 0x00000000080e7fae */ /* 0x0001e2000b9a100a */
[----:B------:R-:W-:-:S02]  /*09a0*/  IMAD.IADD R17, R3, 0x1, R15 ;  /* 0x0000000103117824 */ /* 0x000fc400078e020f */
[----:B------:R-:W-:Y:S01]  /*09b0*/  IMAD.X R13, RZ, RZ, UR13, P0 ;  /* 0x0000000dff0d7e24 */ /* 0x000fe200080e06ff */
[----:B------:R0:W-:Y:S01]  /*09c0*/  LDGSTS.E [R15], desc[UR10][R10.64] ;  /* 0x000000000a0f7fae */ /* 0x0001e2000b9a100a */
[----:B------:R-:W-:-:S03]  /*09d0*/  IMAD.IADD R4, R3, 0x1, R4 ;  /* 0x0000000103047824 */ /* 0x000fc600078e0204 */
[----:B------:R0:W-:Y:S02]  /*09e0*/  LDGSTS.E [R17], desc[UR10][R12.64] ;  /* 0x000000000c117fae */ /* 0x0001e4000b9a100a */
[----:B------:R-:W-:-:S13]  /*09f0*/  ISETP.GE.AND P0, PT, R4, UR4, PT ;  /* 0x0000000404007c0c */ /* 0x000fda000bf06270 */
[----:B0-----:R-:W-:Y:S05]  /*0a00*/  @!P0 BRA `(.L_x_11) ;  /* 0xfffffffc009c8947 */ /* 0x001fea000383ffff */
.L_x_7:
[----:B------:R-:W-:Y:S05]  /*0a10*/  BSYNC.RECONVERGENT B0 ;  /* 0x0000000000007941 */ /* 0x000fea0003800200 */
.L_x_6:
[----:B------:R-:W-:Y:S01]  /*0a20*/  NOP ;  /* 0x0000000000007918 */ /* 0x000fe20000000000 */
[----:B------:R-:W-:Y:S01]  /*0a30*/  SYNCS.ARRIVE.TRANS64.RED.A0T1 RZ, [UR7], RZ ;  /* 0x000000ffffff79a7 */ /* 0x000fe20008200407 */
[----:B------:R-:W-:Y:S01]  /*0a40*/  ARRIVES.LDGSTSBAR.64.TRANSCNT [UR7] ;  /* 0x00000000ff0079b0 */ /* 0x000fe20008002a07 */
[----:B------:R-:W-:Y:S01]  /*0a50*/  NOP ;  /* 0x0000000000007918 */ /* 0x000fe20000000000 */
[----:B------:R-:W-:Y:S01]  /*0a60*/  SYNCS.ARRIVE.TRANS64.A1T0 RZ, [UR7], RZ ;  /* 0x000000ffffff79a7 */ /* 0x000fe20008100007 */
[----:B------:R-:W-:Y:S02]  /*0a70*/  CS2R R4, SR_GLOBALTIMERLO ;  /* 0x0000000000047805 */ /* 0x000fe40000015200 */
[----:B------:R-:W-:-:S04]  /*0a80*/  SHF.L.U32 R3, RZ, 0x1f, RZ ;  /* 0x0000001fff037819 */ /* 0x000fc800000006ff */
[----:B------:R-:W0:Y:S02]  /*0a90*/  SYNCS.PHASECHK.TRANS64.TRYWAIT P0, [UR7], R3 ;  /* 0x00000003ff0075a7 */ /* 0x000e240008001107 */
[----:B0-----:R-:W-:Y:S05]  /*0aa0*/  @P0 BRA `(.L_x_12) ;  /* 0x0000000000600947 */ /* 0x001fea0003800000 */
[----:B------:R-:W-:Y:S01]  /*0ab0*/  SHF.L.U32 R8, RZ, 0x1f, RZ ;  /* 0x0000001fff087819 */ /* 0x000fe200000006ff */
[----:B------:R-:W-:-:S06]  /*0ac0*/  UMOV UR4, URZ ;  /* 0x000000ff00047c82 */ /* 0x000fcc0008000000 */
.L_x_15:
[----:B------:R-:W-:-:S11]  /*0ad0*/  UISETP.GT.AND UP0, UPT, UR4, 0xf, UPT ;  /* 0x0000000f0400788c */ /* 0x000fd6000bf04270 */
[----:B------:R-:W-:Y:S01]  /*0ae0*/  @!UP0 UIADD3 UR4, UPT, UPT, UR4, 0x1, URZ ;  /* 0x0000000104048890 */ /* 0x000fe2000fffe0ff */
[----:B------:R-:W-:Y:S11]  /*0af0*/  BRA.U !UP0, `(.L_x_13) ;  /* 0x0000000108447547 */ /* 0x000ff6000b800000 */
[----:B------:R-:W-:-:S06]  /*0b00*/  CS2R R6, SR_GLOBALTIMERLO ;  /* 0x0000000000067805 */ /* 0x000fcc0000015200 */
[----:B------:R-:W-:-:S04]  /*0b10*/  IADD3 R6, P0, PT, -R4, R6, RZ ;  /* 0x0000000604067210 */ /* 0x000fc80007f1e1ff */
[----:B------:R-:W-:Y:S02]  /*0b20*/  IADD3.X R7, PT, PT, ~R5, R7, RZ, P0, !PT ;  /* 0x0000000705077210 */ /* 0x000fe400007fe5ff */
[----:B------:R-:W-:-:S04]  /*0b30*/  ISETP.GE.U32.AND P0, PT, R6, 0x3d0900, PT ;  /* 0x003d09000600780c */ /* 0x000fc80003f06070 */
[----:B------:R-:W-:-:S13]  /*0b40*/  ISETP.GE.AND.EX P0, PT, R7, RZ, PT, P0 ;  /* 0x000000ff0700720c */ /* 0x000fda0003f06300 */
[----:B------:R-:W-:Y:S05]  /*0b50*/  @!P0 BRA `(.L_x_14) ;  /* 0x0000000000088947 */ /* 0x000fea0003800000 */
[----:B------:R-:W-:Y:S05]  /*0b60*/  NANOSLEEP 0xf4240 ;  /* 0x000f42400000795d */ /* 0x000fea0003800000 */
[----:B------:R-:W-:Y:S05]  /*0b70*/  BRA `(.L_x_13) ;  /* 0x0000000000247947 */ /* 0x000fea0003800000 */
.L_x_14:
        /* <DEDUP_REMOVED lines=9> */
.L_x_13:
[----:B------:R-:W0:Y:S02]  /*0c10*/  SYNCS.PHASECHK.TRANS64.TRYWAIT P0, [UR7], R8 ;  /* 0x00000008ff0075a7 */ /* 0x000e240008001107 */
[----:B0-----:R-:W-:Y:S05]  /*0c20*/  @!P0 BRA `(.L_x_15) ;  /* 0xfffffffc00a88947 */ /* 0x001fea000383ffff */
.L_x_12:
[----:B------:R-:W0:Y:S01]  /*0c30*/  LDCU UR4, c[0x0][0x390] ;  /* 0x00007200ff0477ac */ /* 0x000e220008000800 */
[----:B------:R-:W-:Y:S01]  /*0c40*/  BSSY.RECONVERGENT B0, `(.L_x_16) ;  /* 0x000000d000007945 */ /* 0x000fe20003800200 */
[----:B0-----:R-:W-:-:S13]  /*0c50*/  ISETP.GE.AND P0, PT, R0, UR4, PT ;  /* 0x0000000400007c0c */ /* 0x001fda000bf06270 */
[----:B------:R-:W-:Y:S05]  /*0c60*/  @P0 BRA `(.L_x_17) ;  /* 0x0000000000280947 */ /* 0x000fea0003800000 */
[----:B------:R-:W0:Y:S01]  /*0c70*/  S2UR UR5, SR_CgaCtaId ;  /* 0x00000000000579c3 */ /* 0x000e220000008800 */
[----:B------:R-:W-:Y:S02]  /*0c80*/  UMOV UR4, 0x400 ;  /* 0x0000040000047882 */ /* 0x000fe40000000000 */
[----:B------:R-:W-:-:S04]  /*0c90*/  UIADD3 UR4, UPT, UPT, UR4, 0x20, URZ ;  /* 0x0000002004047890 */ /* 0x000fc8000fffe0ff */
[----:B0-----:R-:W-:-:S06]  /*0ca0*/  ULEA UR4, UR5, UR4, 0x18 ;  /* 0x0000000405047291 */ /* 0x001fcc000f8ec0ff */
[----:B------:R-:W-:Y:S02]  /*0cb0*/  LEA R4, R2, UR4, 0x2 ;  /* 0x0000000402047c11 */ /* 0x000fe4000f8e10ff */
[----:B------:R-:W0:Y:S04]  /*0cc0*/  LDC.64 R2, c[0x0][0x380] ;  /* 0x0000e000ff027b82 */ /* 0x000e280000000a00 */
[----:B------:R-:W1:Y:S01]  /*0cd0*/  LDS R4, [R4] ;  /* 0x0000000004047984 */ /* 0x000e620000000800 */
[----:B0-----:R-:W-:-:S04]  /*0ce0*/  IMAD.WIDE R2, R0, 0x4, R2 ;  /* 0x0000000400027825 */ /* 0x001fc800078e0202 */
[----:B-1----:R-:W-:-:S05]  /*0cf0*/  IMAD.SHL.U32 R5, R4, 0x2, RZ ;  /* 0x0000000204057824 */ /* 0x002fca00078e00ff */
[----:B------:R0:W-:Y:S02]  /*0d00*/  STG.E desc[UR10][R2.64], R5 ;  /* 0x0000000502007986 */ /* 0x0001e4000c10190a */
.L_x_17:
[----:B------:R-:W-:Y:S05]  /*0d10*/  BSYNC.RECONVERGENT B0 ;  /* 0x0000000000007941 */ /* 0x000fea0003800200 */
.L_x_16:
[----:B------:R-:W1:Y:S01]  /*0d20*/  S2UR UR6, SR_SWINHI ;  /* 0x00000000000679c3 */ /* 0x000e620000002f00 */
[----:B0-----:R-:W-:Y:S01]  /*0d30*/  VOTE.ANY R5, PT, PT ;  /* 0x0000000000057806 */ /* 0x001fe200038e0100 */
[----:B------:R-:W0:Y:S01]  /*0d40*/  S2R R7, SR_LANEID ;  /* 0x0000000000077919 */ /* 0x000e220000000000 */
[----:B------:R-:W-:Y:S01]  /*0d50*/  SYNCS.ARRIVE.TRANS64.A1T0 RZ, [UR7+0x8], RZ ;  /* 0x000008ffffff79a7 */ /* 0x000fe20008100007 */
[----:B------:R-:W-:Y:S01]  /*0d60*/  UMOV UR4, UR7 ;  /* 0x0000000700047c82 */ /* 0x000fe20008000000 */
[----:B-1----:R-:W-:Y:S01]  /*0d70*/  UMOV UR5, UR6 ;  /* 0x0000000600057c82 */ /* 0x002fe20008000000 */
[----:B------:R-:W-:-:S04]  /*0d80*/  UIADD3 UR6, UP0, UPT, UR4, 0x10, URZ ;  /* 0x0000001004067890 */ /* 0x000fc8000ff1e0ff */
[----:B------:R-:W-:Y:S02]  /*0d90*/  UIADD3.X UR8, UPT, UPT, URZ, UR5, URZ, UP0, !UPT ;  /* 0x00000005ff087290 */ /* 0x000fe400087fe4ff */
[----:B------:R-:W-:-:S04]  /*0da0*/  IMAD.U32 R2, RZ, RZ, UR6 ;  /* 0x00000006ff027e24 */ /* 0x000fc8000f8e00ff */
[----:B------:R-:W-:-:S04]  /*0db0*/  IMAD.U32 R3, RZ, RZ, UR8 ;  /* 0x00000008ff037e24 */ /* 0x000fc8000f8e00ff */
[----:B------:R-:W1:Y:S02]  /*0dc0*/  MATCH.ANY.U64 R5, R2 ;  /* 0x00000000020573a1 */ /* 0x000e6400000e8200 */
[----:B-1----:R-:W1:Y:S08]  /*0dd0*/  BREV R0, R5 ;  /* 0x0000000500007301 */ /* 0x002e700000000000 */
[----:B-1----:R-:W0:Y:S02]  /*0de0*/  FLO.U32.SH R0, R0 ;  /* 0x0000000000007300 */ /* 0x002e2400000e0400 */
[----:B0-----:R-:W-:-:S13]  /*0df0*/  ISETP.NE.AND P0, PT, R7, R0, PT ;  /* 0x000000000700720c */ /* 0x001fda0003f05270 */
[----:B------:R-:W-:Y:S05]  /*0e00*/  @P0 EXIT ;  /* 0x000000000000094d */ /* 0x000fea0003800000 */
[----:B------:R-:W0:Y:S01]  /*0e10*/  POPC R5, R5 ;  /* 0x0000000500057309 */ /* 0x000e220000000000 */
[----:B------:R-:W-:Y:S02]  /*0e20*/  IMAD.U32 R2, RZ, RZ, UR4 ;  /* 0x00000004ff027e24 */ /* 0x000fe4000f8e00ff */
[----:B------:R-:W-:Y:S02]  /*0e30*/  IMAD.U32 R3, RZ, RZ, UR5 ;  /* 0x00000005ff037e24 */ /* 0x000fe4000f8e00ff */
[----:B0-----:R-:W-:Y:S01]  /*0e40*/  IMAD.MOV R7, RZ, RZ, -R5 ;  /* 0x000000ffff077224 */ /* 0x001fe200078e0a05 */
[----:B------:R-:W-:Y:S01]  /*0e50*/  @!PT LDS RZ, [RZ] ;  /* 0x00000000fffff984 */ /* 0x000fe20000000800 */
[----:B------:R-:W-:Y:S01]  /*0e60*/  @!PT LDS RZ, [RZ] ;  /* 0x00000000fffff984 */ /* 0x000fe20000000800 */
[----:B------:R-:W-:Y:S01]  /*0e70*/  @!PT LDS RZ, [RZ] ;  /* 0x00000000fffff984 */ /* 0x000fe20000000800 */
[----:B------:R-:W-:Y:S01]  /*0e80*/  @!PT LDS RZ, [RZ] ;  /* 0x00000000fffff984 */ /* 0x000fe20000000800 */
[----:B------:R0:W-:Y:S06]  /*0e90*/  MEMBAR.SC.CTA ;  /* 0x0000000000007992 */ /* 0x0001ec0000000000 */
[----:B0-----:R-:W2:Y:S02]  /*0ea0*/  ATOM.E.ADD.STRONG.SM PT, R2, desc[UR10][R2.64+0x10], R7 ;  /* 0x800010070202798a */ /* 0x001ea400081eb10a */
[----:B--2---:R-:W-:Y:S01]  /*0eb0*/  NOP ;  /* 0x0000000000007918 */ /* 0x004fe20000000000 */
[----:B------:R-:W-:-:S13]  /*0ec0*/  ISETP.NE.AND P0, PT, R2, R5, PT ;  /* 0x000000050200720c */ /* 0x000fda0003f05270 */
[----:B------:R-:W-:Y:S05]  /*0ed0*/  @P0 EXIT ;  /* 0x000000000000094d */ /* 0x000fea0003800000 */
[----:B------:R-:W0:Y:S02]  /*0ee0*/  SYNCS.CCTL.IV [UR7] ;  /* 0x00000000ff0079b1 */ /* 0x000e240008000007 */
[----:B0-----:R-:W-:Y:S01]  /*0ef0*/  SYNCS.CCTL.IV [UR7+0x8] ;  /* 0x00000800ff0079b1 */ /* 0x001fe20008000007 */
[----:B------:R-:W-:Y:S05]  /*0f00*/  EXIT ;  /* 0x000000000000794d */ /* 0x000fea0003800000 */
.L_x_18:
[----:B------:R-:W-:-:S00]  /*0f10*/  BRA `(.L_x_18) ;  /* 0xfffffffc00fc7947 */ /* 0x000fc0000383ffff */
[----:B------:R-:W-:-:S00]  /*0f20*/  NOP ;  /* 0x0000000000007918 */ /* 0x000fc00000000000 */
        /* <DEDUP_REMOVED lines=13> */
.L_x_19:


//--------------------- .nv.shared._Z15asyncCopyKernelPiPKii --------------------------
	.section	.nv.shared._Z15asyncCopyKernelPiPKii,"aw",@nobits
	.sectionflags	@""
	.align	16
.nv.shared._Z15asyncCopyKernelPiPKii:
	.zero		1056


//--------------------- .nv.shared.reserved.0     --------------------------
	.section	.nv.shared.reserved.0,"aw",@nobits
	.weak		__nv_reservedSMEM_offset_0_alias
	.size		__nv_reservedSMEM_offset_0_alias, 0, 64
	.other		__nv_reservedSMEM_offset_0_alias,@"STO_CUDA_RESERVED_SHARED STV_DEFAULT"
__nv_reservedSMEM_offset_0_alias:
	.zero		0
	.zero		64


//--------------------- .nv.constant0._Z15asyncCopyKernelPiPKii --------------------------
	.section	.nv.constant0._Z15asyncCopyKernelPiPKii,"a",@progbits
	.sectionflags	@""
	.align	4
.nv.constant0._Z15asyncCopyKernelPiPKii:
	.zero		916


//--------------------- SYMBOLS --------------------------

	.type		.nv.reservedSmem.offset0,@object
	.size		.nv.reservedSmem.offset0,0x4
	.type		.nv.reservedSmem.cap,@object
	.size		.nv.reservedSmem.cap,0x4
